//
// Generated by NVIDIA NVVM Compiler
//
// Compiler Build ID: CL-36424714
// Cuda compilation tools, release 13.0, V13.0.88
// Based on NVVM 20.0.0
//

.version 9.0
.target sm_100
.address_size 64

	// .globl	_Z5axpbyfPffS_i

.visible .entry _Z5axpbyfPffS_i(
	.param .f32 _Z5axpbyfPffS_i_param_0,
	.param .u64 .ptr .align 1 _Z5axpbyfPffS_i_param_1,
	.param .f32 _Z5axpbyfPffS_i_param_2,
	.param .u64 .ptr .align 1 _Z5axpbyfPffS_i_param_3,
	.param .u32 _Z5axpbyfPffS_i_param_4
)
{
	.reg .pred 	%p<2>;
	.reg .b32 	%r<5>;
	.reg .b32 	%f<7>;
	.reg .b64 	%rd<8>;

	ld.param.f32 	%f1, [_Z5axpbyfPffS_i_param_0];
	ld.param.u64 	%rd1, [_Z5axpbyfPffS_i_param_1];
	ld.param.f32 	%f2, [_Z5axpbyfPffS_i_param_2];
	ld.param.u64 	%rd2, [_Z5axpbyfPffS_i_param_3];
	ld.param.u32 	%r2, [_Z5axpbyfPffS_i_param_4];
	mov.u32 	%r3, %ctaid.x;
	mov.u32 	%r4, %tid.x;
	add.s32 	%r1, %r3, %r4;
	setp.ge.s32 	%p1, %r1, %r2;
	@%p1 bra 	$L__BB0_2;
	cvta.to.global.u64 	%rd3, %rd1;
	cvta.to.global.u64 	%rd4, %rd2;
	mul.wide.s32 	%rd5, %r1, 4;
	add.s64 	%rd6, %rd3, %rd5;
	ld.global.f32 	%f3, [%rd6];
	add.s64 	%rd7, %rd4, %rd5;
	ld.global.f32 	%f4, [%rd7];
	mul.f32 	%f5, %f2, %f4;
	fma.rn.f32 	%f6, %f1, %f3, %f5;
	st.global.f32 	[%rd7], %f6;
$L__BB0_2:
	ret;

}


// ===== COMPILED SASS (sm_100) =====

	.target	sm_100

	.elftype	@"ET_EXEC"


//--------------------- .note.nv.tkinfo           --------------------------
	.section	.note.nv.tkinfo,"",@"SHT_NOTE"
	.sectionflags	@"SHF_NOTE_NV_TKINFO"
	.tkinfo
        /*0018*/ 	.word	0x00000002
        /*0030*/ 	.string	""
        /*0030*/ 	.string	"ptxas"
        /*0030*/ 	.string	"Cuda compilation tools, release 13.0, V13.0.88"
        /*0030*/ 	.string	"Build cuda_13.0.r13.0/compiler.36424714_0"
        /*0030*/ 	.string	"-arch sm_100 -m 64 "



//--------------------- .note.nv.cuinfo           --------------------------
	.section	.note.nv.cuinfo,"",@"SHT_NOTE"
	.sectionflags	@"SHF_NOTE_NV_CUINFO"
        /*0018*/ 	.short	0x0002
        /*001a*/ 	.short	0x0064
        /*001c*/ 	.short	0x0082
	.zero		2


//--------------------- .nv.info                  --------------------------
	.section	.nv.info,"",@"SHT_CUDA_INFO"
	.align	4


	//----- nvinfo : EIATTR_REGCOUNT
	.align		4
        /*0000*/ 	.byte	0x04, 0x2f
        /*0002*/ 	.short	(.L_1 - .L_0)
	.align		4
.L_0:
        /*0004*/ 	.word	index@(_Z5axpbyfPffS_i)
        /*0008*/ 	.word	0x0000000a


	//----- nvinfo : EIATTR_FRAME_SIZE
	.align		4
.L_1:
        /*000c*/ 	.byte	0x04, 0x11
        /*000e*/ 	.short	(.L_3 - .L_2)
	.align		4
.L_2:
        /*0010*/ 	.word	index@(_Z5axpbyfPffS_i)
        /*0014*/ 	.word	0x00000000


	//----- nvinfo : EIATTR_MIN_STACK_SIZE
	.align		4
.L_3:
        /*0018*/ 	.byte	0x04, 0x12
        /*001a*/ 	.short	(.L_5 - .L_4)
	.align		4
.L_4:
        /*001c*/ 	.word	index@(_Z5axpbyfPffS_i)
        /*0020*/ 	.word	0x00000000
.L_5:


//--------------------- .nv.compat                --------------------------
	.section	.nv.compat,"",@"SHT_CUDA_COMPAT_INFO"
	.align	4
        /*0000*/ 	.byte	0x02, 0x09, 0x00, 0x00, 0x02, 0x02, 0x01, 0x00, 0x02, 0x05, 0x05, 0x00, 0x03, 0x07, 0x01, 0x01
        /*0010*/ 	.byte	0x02, 0x03, 0x00, 0x00, 0x02, 0x06, 0x01, 0x00, 0x04, 0x0b, 0x08, 0x00, 0x09, 0x00, 0x00, 0x00
        /*0020*/ 	.byte	0x00, 0x00, 0x00, 0x00


//--------------------- .nv.info._Z5axpbyfPffS_i  --------------------------
	.section	.nv.info._Z5axpbyfPffS_i,"",@"SHT_CUDA_INFO"
	.sectionflags	@""
	.align	4


	//----- nvinfo : EIATTR_CUDA_API_VERSION
	.align		4
        /*0000*/ 	.byte	0x04, 0x37
        /*0002*/ 	.short	(.L_7 - .L_6)
.L_6:
        /*0004*/ 	.word	0x00000082


	//----- nvinfo : EIATTR_KPARAM_INFO
	.align		4
.L_7:
        /*0008*/ 	.byte	0x04, 0x17
        /*000a*/ 	.short	(.L_9 - .L_8)
.L_8:
        /*000c*/ 	.word	0x00000000
        /*0010*/ 	.short	0x0004
        /*0012*/ 	.short	0x0020
        /*0014*/ 	.byte	0x00, 0xf0, 0x11, 0x00


	//----- nvinfo : EIATTR_KPARAM_INFO
	.align		4
.L_9:
        /*0018*/ 	.byte	0x04, 0x17
        /*001a*/ 	.short	(.L_11 - .L_10)
.L_10:
        /*001c*/ 	.word	0x00000000
        /*0020*/ 	.short	0x0003
        /*0022*/ 	.short	0x0018
        /*0024*/ 	.byte	0x00, 0xf5, 0x21, 0x00


	//----- nvinfo : EIATTR_KPARAM_INFO
	.align		4
.L_11:
        /*0028*/ 	.byte	0x04, 0x17
        /*002a*/ 	.short	(.L_13 - .L_12)
.L_12:
        /*002c*/ 	.word	0x00000000
        /*0030*/ 	.short	0x0002
        /*0032*/ 	.short	0x0010
        /*0034*/ 	.byte	0x00, 0xf0, 0x11, 0x00


	//----- nvinfo : EIATTR_KPARAM_INFO
	.align		4
.L_13:
        /*0038*/ 	.byte	0x04, 0x17
        /*003a*/ 	.short	(.L_15 - .L_14)
.L_14:
        /*003c*/ 	.word	0x00000000
        /*0040*/ 	.short	0x0001
        /*0042*/ 	.short	0x0008
        /*0044*/ 	.byte	0x00, 0xf5, 0x21, 0x00


	//----- nvinfo : EIATTR_KPARAM_INFO
	.align		4
.L_15:
        /*0048*/ 	.byte	0x04, 0x17
        /*004a*/ 	.short	(.L_17 - .L_16)
.L_16:
        /*004c*/ 	.word	0x00000000
        /*0050*/ 	.short	0x0000
        /*0052*/ 	.short	0x0000
        /*0054*/ 	.byte	0x00, 0xf0, 0x11, 0x00


	//----- nvinfo : EIATTR_SPARSE_MMA_MASK
	.align		4
.L_17:
        /*0058*/ 	.byte	0x03, 0x50
        /*005a*/ 	.short	0x0000


	//----- nvinfo : EIATTR_MAXREG_COUNT
	.align		4
        /*005c*/ 	.byte	0x03, 0x1b
        /*005e*/ 	.short	0x00ff


	//----- nvinfo : EIATTR_MERCURY_ISA_VERSION
	.align		4
        /*0060*/ 	.byte	0x03, 0x5f
        /*0062*/ 	.short	0x0101


	//----- nvinfo : EIATTR_VRC_CTA_INIT_COUNT
	.align		4
        /*0064*/ 	.byte	0x02, 0x4a
	.zero		1
	.zero		1


	//----- nvinfo : EIATTR_EXIT_INSTR_OFFSETS
	.align		4
        /*0068*/ 	.byte	0x04, 0x1c
        /*006a*/ 	.short	(.L_19 - .L_18)


	//   ....[0]....
.L_18:
        /*006c*/ 	.word	0x00000060


	//   ....[1]....
        /*0070*/ 	.word	0x00000130


	//----- nvinfo : EIATTR_CBANK_PARAM_SIZE
	.align		4
.L_19:
        /*0074*/ 	.byte	0x03, 0x19
        /*0076*/ 	.short	0x0024


	//----- nvinfo : EIATTR_PARAM_CBANK
	.align		4
        /*0078*/ 	.byte	0x04, 0x0a
        /*007a*/ 	.short	(.L_21 - .L_20)
	.align		4
.L_20:
        /*007c*/ 	.word	index@(.nv.constant0._Z5axpbyfPffS_i)
        /*0080*/ 	.short	0x0380
        /*0082*/ 	.short	0x0024


	//----- nvinfo : EIATTR_SW_WAR
	.align		4
.L_21:
        /*0084*/ 	.byte	0x04, 0x36
        /*0086*/ 	.short	(.L_23 - .L_22)
.L_22:
        /*0088*/ 	.word	0x00000008
.L_23:


//--------------------- .nv.callgraph             --------------------------
	.section	.nv.callgraph,"",@"SHT_CUDA_CALLGRAPH"
	.align	4
	.sectionentsize	8
	.align		4
        /*0000*/ 	.word	0x00000000
	.align		4
        /*0004*/ 	.word	0xffffffff
	.align		4
        /*0008*/ 	.word	0x00000000
	.align		4
        /*000c*/ 	.word	0xfffffffe
	.align		4
        /*0010*/ 	.word	0x00000000
	.align		4
        /*0014*/ 	.word	0xfffffffd
	.align		4
        /*0018*/ 	.word	0x00000000
	.align		4
        /*001c*/ 	.word	0xfffffffc


//--------------------- .text._Z5axpbyfPffS_i     --------------------------
	.section	.text._Z5axpbyfPffS_i,"ax",@progbits
	.align	128
        .global         _Z5axpbyfPffS_i
        .type           _Z5axpbyfPffS_i,@function
        .size           _Z5axpbyfPffS_i,(.L_x_1 - _Z5axpbyfPffS_i)
        .other          _Z5axpbyfPffS_i,@"STO_CUDA_ENTRY STV_DEFAULT"
_Z5axpbyfPffS_i:
.text._Z5axpbyfPffS_i:
[----:B------:R-:W-:Y:S01]  /*0000*/  LDC R1, c[0x0][0x37c] ;  /* 0x0000df00ff017b82 */ /* 0x000fe20000000800 */
[----:B------:R-:W0:Y:S07]  /*0010*/  S2R R7, SR_TID.X ;  /* 0x0000000000077919 */ /* 0x000e2e0000002100 */
[----:B------:R-:W0:Y:S01]  /*0020*/  S2UR UR4, SR_CTAID.X ;  /* 0x00000000000479c3 */ /* 0x000e220000002500 */
[----:B------:R-:W1:Y:S01]  /*0030*/  LDCU UR5, c[0x0][0x3a0] ;  /* 0x00007400ff0577ac */ /* 0x000e620008000800 */
[----:B0-----:R-:W-:-:S04]  /*0040*/  IADD3 R7, PT, PT, R7, UR4, RZ ;  /* 0x0000000407077c10 */ /* 0x001fc8000fffe0ff */
[----:B-1----:R-:W-:-:S13]  /*0050*/  ISETP.GE.AND P0, PT, R7, UR5, PT ;  /* 0x0000000507007c0c */ /* 0x002fda000bf06270 */
[----:B------:R-:W-:Y:S05]  /*0060*/  @P0 EXIT ;  /* 0x000000000000094d */ /* 0x000fea0003800000 */
[----:B------:R-:W0:Y:S01]  /*0070*/  LDC.64 R4, c[0x0][0x398] ;  /* 0x0000e600ff047b82 */ /* 0x000e220000000a00 */
[----:B------:R-:W1:Y:S01]  /*0080*/  LDCU.64 UR4, c[0x0][0x358] ;  /* 0x00006b00ff0477ac */ /* 0x000e620008000a00 */
[----:B------:R-:W2:Y:S06]  /*0090*/  LDCU UR6, c[0x0][0x390] ;  /* 0x00007200ff0677ac */ /* 0x000eac0008000800 */
[----:B------:R-:W3:Y:S01]  /*00a0*/  LDC.64 R2, c[0x0][0x388] ;  /* 0x0000e200ff027b82 */ /* 0x000ee20000000a00 */
[----:B------:R-:W4:Y:S01]  /*00b0*/  LDCU UR7, c[0x0][0x380] ;  /* 0x00007000ff0777ac */ /* 0x000f220008000800 */
[----:B0-----:R-:W-:-:S05]  /*00c0*/  IMAD.WIDE R4, R7, 0x4, R4 ;  /* 0x0000000407047825 */ /* 0x001fca00078e0204 */
[----:B-1----:R-:W2:Y:S01]  /*00d0*/  LDG.E R0, desc[UR4][R4.64] ;  /* 0x0000000404007981 */ /* 0x002ea2000c1e1900 */
[----:B---3--:R-:W-:-:S06]  /*00e0*/  IMAD.WIDE R2, R7, 0x4, R2 ;  /* 0x0000000407027825 */ /* 0x008fcc00078e0202 */
[----:B------:R-:W4:Y:S01]  /*00f0*/  LDG.E R2, desc[UR4][R2.64] ;  /* 0x0000000402027981 */ /* 0x000f22000c1e1900 */
[----:B--2---:R-:W-:-:S04]  /*0100*/  FMUL R7, R0, UR6 ;  /* 0x0000000600077c20 */ /* 0x004fc80008400000 */
[----:B----4-:R-:W-:-:S05]  /*0110*/  FFMA R7, R2, UR7, R7 ;  /* 0x0000000702077c23 */ /* 0x010fca0008000007 */
[----:B------:R-:W-:Y:S01]  /*0120*/  STG.E desc[UR4][R4.64], R7 ;  /* 0x0000000704007986 */ /* 0x000fe2000c101904 */
[----:B------:R-:W-:Y:S05]  /*0130*/  EXIT ;  /* 0x000000000000794d */ /* 0x000fea0003800000 */
.L_x_0:
[----:B------:R-:W-:-:S00]  /*0140*/  BRA `(.L_x_0) ;  /* 0xfffffffc00fc7947 */ /* 0x000fc0000383ffff */
[----:B------:R-:W-:-:S00]  /*0150*/  NOP ;  /* 0x0000000000007918 */ /* 0x000fc00000000000 */
        /* <DEDUP_REMOVED lines=10> */
.L_x_1:


//--------------------- .nv.shared.reserved.0     --------------------------
	.section	.nv.shared.reserved.0,"aw",@nobits
	.weak		__nv_reservedSMEM_offset_0_alias
	.size		__nv_reservedSMEM_offset_0_alias, 0, 64
	.other		__nv_reservedSMEM_offset_0_alias,@"STO_CUDA_RESERVED_SHARED STV_DEFAULT"
__nv_reservedSMEM_offset_0_alias:
	.zero		0
	.zero		64


//--------------------- .nv.constant0._Z5axpbyfPffS_i --------------------------
	.section	.nv.constant0._Z5axpbyfPffS_i,"a",@progbits
	.sectionflags	@""
	.align	4
.nv.constant0._Z5axpbyfPffS_i:
	.zero		932


//--------------------- SYMBOLS --------------------------

	.type		.nv.reservedSmem.offset0,@object
	.size		.nv.reservedSmem.offset0,0x4
